//
// Generated by NVIDIA NVVM Compiler
//
// Compiler Build ID: CL-36424714
// Cuda compilation tools, release 13.0, V13.0.88
// Based on NVVM 20.0.0
//

.version 9.0
.target sm_100
.address_size 64

	// .globl	_Z27convolution_2D_basic_kernelPiS_S_iii

.visible .entry _Z27convolution_2D_basic_kernelPiS_S_iii(
	.param .u64 .ptr .align 1 _Z27convolution_2D_basic_kernelPiS_S_iii_param_0,
	.param .u64 .ptr .align 1 _Z27convolution_2D_basic_kernelPiS_S_iii_param_1,
	.param .u64 .ptr .align 1 _Z27convolution_2D_basic_kernelPiS_S_iii_param_2,
	.param .u32 _Z27convolution_2D_basic_kernelPiS_S_iii_param_3,
	.param .u32 _Z27convolution_2D_basic_kernelPiS_S_iii_param_4,
	.param .u32 _Z27convolution_2D_basic_kernelPiS_S_iii_param_5
)
{
	.reg .pred 	%p<95>;
	.reg .b32 	%r<166>;
	.reg .b64 	%rd<58>;

	ld.param.u64 	%rd8, [_Z27convolution_2D_basic_kernelPiS_S_iii_param_0];
	ld.param.u64 	%rd9, [_Z27convolution_2D_basic_kernelPiS_S_iii_param_1];
	ld.param.u64 	%rd7, [_Z27convolution_2D_basic_kernelPiS_S_iii_param_2];
	ld.param.u32 	%r65, [_Z27convolution_2D_basic_kernelPiS_S_iii_param_3];
	ld.param.u32 	%r66, [_Z27convolution_2D_basic_kernelPiS_S_iii_param_4];
	ld.param.u32 	%r68, [_Z27convolution_2D_basic_kernelPiS_S_iii_param_5];
	cvta.to.global.u64 	%rd1, %rd9;
	cvta.to.global.u64 	%rd2, %rd8;
	mov.u32 	%r69, %ctaid.x;
	mov.u32 	%r70, %ntid.x;
	mov.u32 	%r71, %tid.x;
	mad.lo.s32 	%r1, %r69, %r70, %r71;
	mov.u32 	%r72, %ctaid.y;
	mov.u32 	%r73, %ntid.y;
	mov.u32 	%r74, %tid.y;
	mad.lo.s32 	%r75, %r72, %r73, %r74;
	setp.ge.s32 	%p2, %r1, %r66;
	setp.ge.s32 	%p3, %r75, %r68;
	or.pred  	%p4, %p2, %p3;
	@%p4 bra 	$L__BB0_45;
	shr.u32 	%r77, %r65, 31;
	add.s32 	%r78, %r65, %r77;
	shr.s32 	%r79, %r78, 1;
	neg.s32 	%r3, %r79;
	sub.s32 	%r4, %r1, %r79;
	setp.lt.s32 	%p5, %r65, 1;
	mov.b32 	%r141, 0;
	@%p5 bra 	$L__BB0_44;
	and.b32  	%r5, %r65, 7;
	add.s32 	%r6, %r5, -1;
	and.b32  	%r7, %r65, 3;
	and.b32  	%r8, %r65, 2147483640;
	and.b32  	%r9, %r65, 1;
	add.s32 	%r10, %r3, %r75;
	mov.b32 	%r137, 0;
	cvt.s64.s32 	%rd41, %r4;
	mov.u32 	%r141, %r137;
$L__BB0_3:
	setp.lt.u32 	%p6, %r65, 8;
	add.s32 	%r83, %r10, %r137;
	setp.gt.s32 	%p7, %r83, -1;
	setp.lt.s32 	%p8, %r83, %r68;
	and.pred  	%p1, %p7, %p8;
	mul.lo.s32 	%r13, %r83, %r66;
	mul.lo.s32 	%r14, %r137, %r65;
	mov.b32 	%r157, 0;
	@%p6 bra 	$L__BB0_22;
	mov.b32 	%r139, 0;
	cvt.s64.s32 	%rd16, %r13;
	cvt.u64.u32 	%rd20, %r14;
$L__BB0_5:
	.pragma "nounroll";
	add.s32 	%r17, %r4, %r139;
	setp.gt.s32 	%p9, %r17, -1;
	setp.lt.s32 	%p10, %r17, %r66;
	and.pred  	%p11, %p9, %p10;
	and.pred  	%p13, %p1, %p11;
	not.pred 	%p14, %p13;
	@%p14 bra 	$L__BB0_7;
	add.s32 	%r85, %r17, %r13;
	mul.wide.s32 	%rd10, %r85, 4;
	add.s64 	%rd11, %rd2, %rd10;
	ld.global.u32 	%r86, [%rd11];
	add.s32 	%r87, %r139, %r14;
	mul.wide.u32 	%rd12, %r87, 4;
	add.s64 	%rd13, %rd1, %rd12;
	ld.global.u32 	%r88, [%rd13];
	mad.lo.s32 	%r141, %r88, %r86, %r141;
$L__BB0_7:
	add.s32 	%r89, %r17, 1;
	setp.gt.s32 	%p15, %r89, -1;
	setp.lt.s32 	%p16, %r89, %r66;
	and.pred  	%p17, %p15, %p16;
	and.pred  	%p18, %p1, %p17;
	cvt.s64.s32 	%rd14, %r139;
	add.s64 	%rd17, %rd41, %rd14;
	add.s64 	%rd18, %rd17, %rd16;
	shl.b64 	%rd19, %rd18, 2;
	add.s64 	%rd3, %rd2, %rd19;
	add.s64 	%rd21, %rd14, %rd20;
	shl.b64 	%rd22, %rd21, 2;
	add.s64 	%rd4, %rd1, %rd22;
	not.pred 	%p19, %p18;
	@%p19 bra 	$L__BB0_9;
	ld.global.u32 	%r90, [%rd3+4];
	ld.global.u32 	%r91, [%rd4+4];
	mad.lo.s32 	%r141, %r91, %r90, %r141;
$L__BB0_9:
	add.s32 	%r92, %r17, 2;
	setp.gt.s32 	%p20, %r92, -1;
	setp.lt.s32 	%p21, %r92, %r66;
	and.pred  	%p22, %p20, %p21;
	and.pred  	%p23, %p1, %p22;
	not.pred 	%p24, %p23;
	@%p24 bra 	$L__BB0_11;
	ld.global.u32 	%r93, [%rd3+8];
	ld.global.u32 	%r94, [%rd4+8];
	mad.lo.s32 	%r141, %r94, %r93, %r141;
$L__BB0_11:
	add.s32 	%r95, %r17, 3;
	setp.gt.s32 	%p25, %r95, -1;
	setp.lt.s32 	%p26, %r95, %r66;
	and.pred  	%p27, %p25, %p26;
	and.pred  	%p28, %p1, %p27;
	not.pred 	%p29, %p28;
	@%p29 bra 	$L__BB0_13;
	ld.global.u32 	%r96, [%rd3+12];
	ld.global.u32 	%r97, [%rd4+12];
	mad.lo.s32 	%r141, %r97, %r96, %r141;
$L__BB0_13:
	add.s32 	%r98, %r17, 4;
	setp.gt.s32 	%p30, %r98, -1;
	setp.lt.s32 	%p31, %r98, %r66;
	and.pred  	%p32, %p30, %p31;
	and.pred  	%p33, %p1, %p32;
	not.pred 	%p34, %p33;
	@%p34 bra 	$L__BB0_15;
	ld.global.u32 	%r99, [%rd3+16];
	ld.global.u32 	%r100, [%rd4+16];
	mad.lo.s32 	%r141, %r100, %r99, %r141;
$L__BB0_15:
	add.s32 	%r101, %r17, 5;
	setp.gt.s32 	%p35, %r101, -1;
	setp.lt.s32 	%p36, %r101, %r66;
	and.pred  	%p37, %p35, %p36;
	and.pred  	%p38, %p1, %p37;
	not.pred 	%p39, %p38;
	@%p39 bra 	$L__BB0_17;
	ld.global.u32 	%r102, [%rd3+20];
	ld.global.u32 	%r103, [%rd4+20];
	mad.lo.s32 	%r141, %r103, %r102, %r141;
$L__BB0_17:
	add.s32 	%r104, %r17, 6;
	setp.gt.s32 	%p40, %r104, -1;
	setp.lt.s32 	%p41, %r104, %r66;
	and.pred  	%p42, %p40, %p41;
	and.pred  	%p43, %p1, %p42;
	not.pred 	%p44, %p43;
	@%p44 bra 	$L__BB0_19;
	ld.global.u32 	%r105, [%rd3+24];
	ld.global.u32 	%r106, [%rd4+24];
	mad.lo.s32 	%r141, %r106, %r105, %r141;
$L__BB0_19:
	add.s32 	%r107, %r17, 7;
	setp.gt.s32 	%p45, %r107, -1;
	setp.lt.s32 	%p46, %r107, %r66;
	and.pred  	%p47, %p45, %p46;
	and.pred  	%p48, %p1, %p47;
	not.pred 	%p49, %p48;
	@%p49 bra 	$L__BB0_21;
	ld.global.u32 	%r108, [%rd3+28];
	ld.global.u32 	%r109, [%rd4+28];
	mad.lo.s32 	%r141, %r109, %r108, %r141;
$L__BB0_21:
	add.s32 	%r139, %r139, 8;
	setp.ne.s32 	%p50, %r139, %r8;
	mov.u32 	%r157, %r8;
	@%p50 bra 	$L__BB0_5;
$L__BB0_22:
	setp.eq.s32 	%p51, %r5, 0;
	@%p51 bra 	$L__BB0_43;
	setp.lt.u32 	%p52, %r6, 3;
	@%p52 bra 	$L__BB0_33;
	add.s32 	%r38, %r4, %r157;
	setp.gt.s32 	%p53, %r38, -1;
	setp.lt.s32 	%p54, %r38, %r66;
	and.pred  	%p55, %p53, %p54;
	and.pred  	%p57, %p1, %p55;
	not.pred 	%p58, %p57;
	@%p58 bra 	$L__BB0_26;
	add.s32 	%r111, %r38, %r13;
	mul.wide.s32 	%rd23, %r111, 4;
	add.s64 	%rd24, %rd2, %rd23;
	ld.global.u32 	%r112, [%rd24];
	add.s32 	%r113, %r157, %r14;
	mul.wide.u32 	%rd25, %r113, 4;
	add.s64 	%rd26, %rd1, %rd25;
	ld.global.u32 	%r114, [%rd26];
	mad.lo.s32 	%r141, %r114, %r112, %r141;
$L__BB0_26:
	add.s32 	%r115, %r38, 1;
	setp.gt.s32 	%p59, %r115, -1;
	setp.lt.s32 	%p60, %r115, %r66;
	and.pred  	%p61, %p59, %p60;
	and.pred  	%p62, %p1, %p61;
	cvt.u64.u32 	%rd27, %r157;
	cvt.s64.s32 	%rd29, %r13;
	add.s64 	%rd30, %rd41, %rd27;
	add.s64 	%rd31, %rd30, %rd29;
	shl.b64 	%rd32, %rd31, 2;
	add.s64 	%rd5, %rd2, %rd32;
	cvt.u64.u32 	%rd33, %r14;
	add.s64 	%rd34, %rd27, %rd33;
	shl.b64 	%rd35, %rd34, 2;
	add.s64 	%rd6, %rd1, %rd35;
	not.pred 	%p63, %p62;
	@%p63 bra 	$L__BB0_28;
	ld.global.u32 	%r116, [%rd5+4];
	ld.global.u32 	%r117, [%rd6+4];
	mad.lo.s32 	%r141, %r117, %r116, %r141;
$L__BB0_28:
	add.s32 	%r118, %r38, 2;
	setp.gt.s32 	%p64, %r118, -1;
	setp.lt.s32 	%p65, %r118, %r66;
	and.pred  	%p66, %p64, %p65;
	and.pred  	%p67, %p1, %p66;
	not.pred 	%p68, %p67;
	@%p68 bra 	$L__BB0_30;
	ld.global.u32 	%r119, [%rd5+8];
	ld.global.u32 	%r120, [%rd6+8];
	mad.lo.s32 	%r141, %r120, %r119, %r141;
$L__BB0_30:
	add.s32 	%r121, %r38, 3;
	setp.gt.s32 	%p69, %r121, -1;
	setp.lt.s32 	%p70, %r121, %r66;
	and.pred  	%p71, %p69, %p70;
	and.pred  	%p72, %p1, %p71;
	not.pred 	%p73, %p72;
	@%p73 bra 	$L__BB0_32;
	ld.global.u32 	%r122, [%rd5+12];
	ld.global.u32 	%r123, [%rd6+12];
	mad.lo.s32 	%r141, %r123, %r122, %r141;
$L__BB0_32:
	add.s32 	%r157, %r157, 4;
$L__BB0_33:
	setp.eq.s32 	%p74, %r7, 0;
	@%p74 bra 	$L__BB0_43;
	setp.eq.s32 	%p75, %r7, 1;
	@%p75 bra 	$L__BB0_40;
	add.s32 	%r51, %r4, %r157;
	setp.gt.s32 	%p76, %r51, -1;
	setp.lt.s32 	%p77, %r51, %r66;
	and.pred  	%p78, %p76, %p77;
	and.pred  	%p80, %p1, %p78;
	not.pred 	%p81, %p80;
	@%p81 bra 	$L__BB0_37;
	add.s32 	%r125, %r51, %r13;
	mul.wide.s32 	%rd36, %r125, 4;
	add.s64 	%rd37, %rd2, %rd36;
	ld.global.u32 	%r126, [%rd37];
	add.s32 	%r127, %r157, %r14;
	mul.wide.u32 	%rd38, %r127, 4;
	add.s64 	%rd39, %rd1, %rd38;
	ld.global.u32 	%r128, [%rd39];
	mad.lo.s32 	%r141, %r128, %r126, %r141;
$L__BB0_37:
	add.s32 	%r129, %r51, 1;
	setp.gt.s32 	%p82, %r129, -1;
	setp.lt.s32 	%p83, %r129, %r66;
	and.pred  	%p84, %p82, %p83;
	and.pred  	%p85, %p1, %p84;
	not.pred 	%p86, %p85;
	@%p86 bra 	$L__BB0_39;
	cvt.s64.s32 	%rd40, %r13;
	cvt.s64.s32 	%rd42, %r157;
	add.s64 	%rd43, %rd41, %rd42;
	add.s64 	%rd44, %rd43, %rd40;
	shl.b64 	%rd45, %rd44, 2;
	add.s64 	%rd46, %rd2, %rd45;
	ld.global.u32 	%r130, [%rd46+4];
	cvt.u64.u32 	%rd47, %r14;
	add.s64 	%rd48, %rd42, %rd47;
	shl.b64 	%rd49, %rd48, 2;
	add.s64 	%rd50, %rd1, %rd49;
	ld.global.u32 	%r131, [%rd50+4];
	mad.lo.s32 	%r141, %r131, %r130, %r141;
$L__BB0_39:
	add.s32 	%r157, %r157, 2;
$L__BB0_40:
	setp.eq.s32 	%p87, %r9, 0;
	@%p87 bra 	$L__BB0_43;
	add.s32 	%r60, %r4, %r157;
	setp.gt.s32 	%p88, %r60, -1;
	setp.lt.s32 	%p89, %r60, %r66;
	and.pred  	%p90, %p88, %p89;
	and.pred  	%p92, %p1, %p90;
	not.pred 	%p93, %p92;
	@%p93 bra 	$L__BB0_43;
	add.s32 	%r132, %r60, %r13;
	mul.wide.s32 	%rd51, %r132, 4;
	add.s64 	%rd52, %rd2, %rd51;
	ld.global.u32 	%r133, [%rd52];
	add.s32 	%r134, %r157, %r14;
	mul.wide.u32 	%rd53, %r134, 4;
	add.s64 	%rd54, %rd1, %rd53;
	ld.global.u32 	%r135, [%rd54];
	mad.lo.s32 	%r141, %r135, %r133, %r141;
$L__BB0_43:
	add.s32 	%r137, %r137, 1;
	setp.ne.s32 	%p94, %r137, %r65;
	@%p94 bra 	$L__BB0_3;
$L__BB0_44:
	mad.lo.s32 	%r136, %r66, %r75, %r1;
	cvta.to.global.u64 	%rd55, %rd7;
	mul.wide.s32 	%rd56, %r136, 4;
	add.s64 	%rd57, %rd55, %rd56;
	st.global.u32 	[%rd57], %r141;
$L__BB0_45:
	ret;

}


// ===== COMPILED SASS (sm_100) =====

	.target	sm_100

	.elftype	@"ET_EXEC"


//--------------------- .note.nv.tkinfo           --------------------------
	.section	.note.nv.tkinfo,"",@"SHT_NOTE"
	.sectionflags	@"SHF_NOTE_NV_TKINFO"
	.tkinfo
        /*0018*/ 	.word	0x00000002
        /*0030*/ 	.string	""
        /*0030*/ 	.string	"ptxas"
        /*0030*/ 	.string	"Cuda compilation tools, release 13.0, V13.0.88"
        /*0030*/ 	.string	"Build cuda_13.0.r13.0/compiler.36424714_0"
        /*0030*/ 	.string	"-arch sm_100 -m 64 "



//--------------------- .note.nv.cuinfo           --------------------------
	.section	.note.nv.cuinfo,"",@"SHT_NOTE"
	.sectionflags	@"SHF_NOTE_NV_CUINFO"
        /*0018*/ 	.short	0x0002
        /*001a*/ 	.short	0x0064
        /*001c*/ 	.short	0x0082
	.zero		2


//--------------------- .nv.info                  --------------------------
	.section	.nv.info,"",@"SHT_CUDA_INFO"
	.align	4


	//----- nvinfo : EIATTR_REGCOUNT
	.align		4
        /*0000*/ 	.byte	0x04, 0x2f
        /*0002*/ 	.short	(.L_1 - .L_0)
	.align		4
.L_0:
        /*0004*/ 	.word	index@(_Z27convolution_2D_basic_kernelPiS_S_iii)
        /*0008*/ 	.word	0x0000001e


	//----- nvinfo : EIATTR_FRAME_SIZE
	.align		4
.L_1:
        /*000c*/ 	.byte	0x04, 0x11
        /*000e*/ 	.short	(.L_3 - .L_2)
	.align		4
.L_2:
        /*0010*/ 	.word	index@(_Z27convolution_2D_basic_kernelPiS_S_iii)
        /*0014*/ 	.word	0x00000000


	//----- nvinfo : EIATTR_MIN_STACK_SIZE
	.align		4
.L_3:
        /*0018*/ 	.byte	0x04, 0x12
        /*001a*/ 	.short	(.L_5 - .L_4)
	.align		4
.L_4:
        /*001c*/ 	.word	index@(_Z27convolution_2D_basic_kernelPiS_S_iii)
        /*0020*/ 	.word	0x00000000
.L_5:


//--------------------- .nv.compat                --------------------------
	.section	.nv.compat,"",@"SHT_CUDA_COMPAT_INFO"
	.align	4
        /*0000*/ 	.byte	0x02, 0x09, 0x00, 0x00, 0x02, 0x02, 0x01, 0x00, 0x02, 0x05, 0x05, 0x00, 0x03, 0x07, 0x01, 0x01
        /*0010*/ 	.byte	0x02, 0x03, 0x00, 0x00, 0x02, 0x06, 0x01, 0x00, 0x04, 0x0b, 0x08, 0x00, 0x09, 0x00, 0x00, 0x00
        /*0020*/ 	.byte	0x00, 0x00, 0x00, 0x00


//--------------------- .nv.info._Z27convolution_2D_basic_kernelPiS_S_iii --------------------------
	.section	.nv.info._Z27convolution_2D_basic_kernelPiS_S_iii,"",@"SHT_CUDA_INFO"
	.sectionflags	@""
	.align	4


	//----- nvinfo : EIATTR_CUDA_API_VERSION
	.align		4
        /*0000*/ 	.byte	0x04, 0x37
        /*0002*/ 	.short	(.L_7 - .L_6)
.L_6:
        /*0004*/ 	.word	0x00000082


	//----- nvinfo : EIATTR_KPARAM_INFO
	.align		4
.L_7:
        /*0008*/ 	.byte	0x04, 0x17
        /*000a*/ 	.short	(.L_9 - .L_8)
.L_8:
        /*000c*/ 	.word	0x00000000
        /*0010*/ 	.short	0x0005
        /*0012*/ 	.short	0x0020
        /*0014*/ 	.byte	0x00, 0xf0, 0x11, 0x00


	//----- nvinfo : EIATTR_KPARAM_INFO
	.align		4
.L_9:
        /*0018*/ 	.byte	0x04, 0x17
        /*001a*/ 	.short	(.L_11 - .L_10)
.L_10:
        /*001c*/ 	.word	0x00000000
        /*0020*/ 	.short	0x0004
        /*0022*/ 	.short	0x001c
        /*0024*/ 	.byte	0x00, 0xf0, 0x11, 0x00


	//----- nvinfo : EIATTR_KPARAM_INFO
	.align		4
.L_11:
        /*0028*/ 	.byte	0x04, 0x17
        /*002a*/ 	.short	(.L_13 - .L_12)
.L_12:
        /*002c*/ 	.word	0x00000000
        /*0030*/ 	.short	0x0003
        /*0032*/ 	.short	0x0018
        /*0034*/ 	.byte	0x00, 0xf0, 0x11, 0x00


	//----- nvinfo : EIATTR_KPARAM_INFO
	.align		4
.L_13:
        /*0038*/ 	.byte	0x04, 0x17
        /*003a*/ 	.short	(.L_15 - .L_14)
.L_14:
        /*003c*/ 	.word	0x00000000
        /*0040*/ 	.short	0x0002
        /*0042*/ 	.short	0x0010
        /*0044*/ 	.byte	0x00, 0xf5, 0x21, 0x00


	//----- nvinfo : EIATTR_KPARAM_INFO
	.align		4
.L_15:
        /*0048*/ 	.byte	0x04, 0x17
        /*004a*/ 	.short	(.L_17 - .L_16)
.L_16:
        /*004c*/ 	.word	0x00000000
        /*0050*/ 	.short	0x0001
        /*0052*/ 	.short	0x0008
        /*0054*/ 	.byte	0x00, 0xf5, 0x21, 0x00


	//----- nvinfo : EIATTR_KPARAM_INFO
	.align		4
.L_17:
        /*0058*/ 	.byte	0x04, 0x17
        /*005a*/ 	.short	(.L_19 - .L_18)
.L_18:
        /*005c*/ 	.word	0x00000000
        /*0060*/ 	.short	0x0000
        /*0062*/ 	.short	0x0000
        /*0064*/ 	.byte	0x00, 0xf5, 0x21, 0x00


	//----- nvinfo : EIATTR_SPARSE_MMA_MASK
	.align		4
.L_19:
        /*0068*/ 	.byte	0x03, 0x50
        /*006a*/ 	.short	0x0000


	//----- nvinfo : EIATTR_MAXREG_COUNT
	.align		4
        /*006c*/ 	.byte	0x03, 0x1b
        /*006e*/ 	.short	0x00ff


	//----- nvinfo : EIATTR_MERCURY_ISA_VERSION
	.align		4
        /*0070*/ 	.byte	0x03, 0x5f
        /*0072*/ 	.short	0x0101


	//----- nvinfo : EIATTR_VRC_CTA_INIT_COUNT
	.align		4
        /*0074*/ 	.byte	0x02, 0x4a
	.zero		1
	.zero		1


	//----- nvinfo : EIATTR_EXIT_INSTR_OFFSETS
	.align		4
        /*0078*/ 	.byte	0x04, 0x1c
        /*007a*/ 	.short	(.L_21 - .L_20)


	//   ....[0]....
.L_20:
        /*007c*/ 	.word	0x000000d0


	//   ....[1]....
        /*0080*/ 	.word	0x00000ea0


	//----- nvinfo : EIATTR_CRS_STACK_SIZE
	.align		4
.L_21:
        /*0084*/ 	.byte	0x04, 0x1e
        /*0086*/ 	.short	(.L_23 - .L_22)
.L_22:
        /*0088*/ 	.word	0x00000000


	//----- nvinfo : EIATTR_CBANK_PARAM_SIZE
	.align		4
.L_23:
        /*008c*/ 	.byte	0x03, 0x19
        /*008e*/ 	.short	0x0024


	//----- nvinfo : EIATTR_PARAM_CBANK
	.align		4
        /*0090*/ 	.byte	0x04, 0x0a
        /*0092*/ 	.short	(.L_25 - .L_24)
	.align		4
.L_24:
        /*0094*/ 	.word	index@(.nv.constant0._Z27convolution_2D_basic_kernelPiS_S_iii)
        /*0098*/ 	.short	0x0380
        /*009a*/ 	.short	0x0024


	//----- nvinfo : EIATTR_SW_WAR
	.align		4
.L_25:
        /*009c*/ 	.byte	0x04, 0x36
        /*009e*/ 	.short	(.L_27 - .L_26)
.L_26:
        /*00a0*/ 	.word	0x00000008
.L_27:


//--------------------- .nv.callgraph             --------------------------
	.section	.nv.callgraph,"",@"SHT_CUDA_CALLGRAPH"
	.align	4
	.sectionentsize	8
	.align		4
        /*0000*/ 	.word	0x00000000
	.align		4
        /*0004*/ 	.word	0xffffffff
	.align		4
        /*0008*/ 	.word	0x00000000
	.align		4
        /*000c*/ 	.word	0xfffffffe
	.align		4
        /*0010*/ 	.word	0x00000000
	.align		4
        /*0014*/ 	.word	0xfffffffd
	.align		4
        /*0018*/ 	.word	0x00000000
	.align		4
        /*001c*/ 	.word	0xfffffffc


//--------------------- .text._Z27convolution_2D_basic_kernelPiS_S_iii --------------------------
	.section	.text._Z27convolution_2D_basic_kernelPiS_S_iii,"ax",@progbits
	.align	128
        .global         _Z27convolution_2D_basic_kernelPiS_S_iii
        .type           _Z27convolution_2D_basic_kernelPiS_S_iii,@function
        .size           _Z27convolution_2D_basic_kernelPiS_S_iii,(.L_x_9 - _Z27convolution_2D_basic_kernelPiS_S_iii)
        .other          _Z27convolution_2D_basic_kernelPiS_S_iii,@"STO_CUDA_ENTRY STV_DEFAULT"
_Z27convolution_2D_basic_kernelPiS_S_iii:
.text._Z27convolution_2D_basic_kernelPiS_S_iii:
[----:B------:R-:W-:Y:S01]  /*0000*/  LDC R1, c[0x0][0x37c] ;  /* 0x0000df00ff017b82 */ /* 0x000fe20000000800 */
[----:B------:R-:W0:Y:S07]  /*0010*/  S2R R5, SR_TID.Y ;  /* 0x0000000000057919 */ /* 0x000e2e0000002200 */
[----:B------:R-:W1:Y:S01]  /*0020*/  LDC R3, c[0x0][0x360] ;  /* 0x0000d800ff037b82 */ /* 0x000e620000000800 */
[----:B------:R-:W2:Y:S01]  /*0030*/  LDCU UR6, c[0x0][0x3a0] ;  /* 0x00007400ff0677ac */ /* 0x000ea20008000800 */
[----:B------:R-:W1:Y:S01]  /*0040*/  S2R R0, SR_TID.X ;  /* 0x0000000000007919 */ /* 0x000e620000002100 */
[----:B------:R-:W3:Y:S05]  /*0050*/  LDCU UR13, c[0x0][0x39c] ;  /* 0x00007380ff0d77ac */ /* 0x000eea0008000800 */
[----:B------:R-:W0:Y:S08]  /*0060*/  S2UR UR5, SR_CTAID.Y ;  /* 0x00000000000579c3 */ /* 0x000e300000002600 */
[----:B------:R-:W0:Y:S08]  /*0070*/  LDC R2, c[0x0][0x364] ;  /* 0x0000d900ff027b82 */ /* 0x000e300000000800 */
[----:B------:R-:W1:Y:S01]  /*0080*/  S2UR UR4, SR_CTAID.X ;  /* 0x00000000000479c3 */ /* 0x000e620000002500 */
[----:B0-----:R-:W-:-:S05]  /*0090*/  IMAD R2, R2, UR5, R5 ;  /* 0x0000000502027c24 */ /* 0x001fca000f8e0205 */
[----:B--2---:R-:W-:Y:S01]  /*00a0*/  ISETP.GE.AND P0, PT, R2, UR6, PT ;  /* 0x0000000602007c0c */ /* 0x004fe2000bf06270 */
[----:B-1----:R-:W-:-:S05]  /*00b0*/  IMAD R3, R3, UR4, R0 ;  /* 0x0000000403037c24 */ /* 0x002fca000f8e0200 */
[----:B---3--:R-:W-:-:S13]  /*00c0*/  ISETP.GE.OR P0, PT, R3, UR13, P0 ;  /* 0x0000000d03007c0c */ /* 0x008fda0008706670 */
[----:B------:R-:W-:Y:S05]  /*00d0*/  @P0 EXIT ;  /* 0x000000000000094d */ /* 0x000fea0003800000 */
[----:B------:R-:W0:Y:S01]  /*00e0*/  LDCU UR5, c[0x0][0x398] ;  /* 0x00007300ff0577ac */ /* 0x000e220008000800 */
[----:B------:R-:W-:Y:S01]  /*00f0*/  IMAD.MOV.U32 R0, RZ, RZ, RZ ;  /* 0x000000ffff007224 */ /* 0x000fe200078e00ff */
[----:B------:R-:W1:Y:S01]  /*0100*/  LDCU.64 UR10, c[0x0][0x358] ;  /* 0x00006b00ff0a77ac */ /* 0x000e620008000a00 */
[----:B0-----:R-:W-:-:S09]  /*0110*/  UISETP.GE.AND UP0, UPT, UR5, 0x1, UPT ;  /* 0x000000010500788c */ /* 0x001fd2000bf06270 */
[----:B-1----:R-:W-:Y:S05]  /*0120*/  BRA.U !UP0, `(.L_x_0) ;  /* 0x0000000d084c7547 */ /* 0x002fea000b800000 */
[----:B------:R-:W-:Y:S01]  /*0130*/  ULEA.HI UR4, UR5, UR5, URZ, 0x1 ;  /* 0x0000000505047291 */ /* 0x000fe2000f8f08ff */
[----:B------:R-:W-:Y:S01]  /*0140*/  IMAD.MOV.U32 R0, RZ, RZ, RZ ;  /* 0x000000ffff007224 */ /* 0x000fe200078e00ff */
[----:B------:R-:W-:Y:S02]  /*0150*/  ULOP3.LUT UR7, UR5, 0x7, URZ, 0xc0, !UPT ;  /* 0x0000000705077892 */ /* 0x000fe4000f8ec0ff */
[----:B------:R-:W-:Y:S02]  /*0160*/  USHF.R.S32.HI UR4, URZ, 0x1, UR4 ;  /* 0x00000001ff047899 */ /* 0x000fe40008011404 */
[----:B------:R-:W-:Y:S02]  /*0170*/  UIADD3 UR6, UPT, UPT, UR7, -0x1, URZ ;  /* 0xffffffff07067890 */ /* 0x000fe4000fffe0ff */
[----:B------:R-:W-:Y:S02]  /*0180*/  ULOP3.LUT UR8, UR5, 0x3, URZ, 0xc0, !UPT ;  /* 0x0000000305087892 */ /* 0x000fe4000f8ec0ff */
[----:B------:R-:W-:Y:S01]  /*0190*/  VIADD R4, R3, -UR4 ;  /* 0x8000000403047c36 */ /* 0x000fe20008000000 */
[----:B------:R-:W-:Y:S01]  /*01a0*/  ULOP3.LUT UR5, UR5, 0x7ffffff8, URZ, 0xc0, !UPT ;  /* 0x7ffffff805057892 */ /* 0x000fe2000f8ec0ff */
[----:B------:R-:W-:Y:S01]  /*01b0*/  VIADD R6, R2, -UR4 ;  /* 0x8000000402067c36 */ /* 0x000fe20008000000 */
[----:B------:R-:W-:-:S02]  /*01c0*/  UISETP.GE.U32.AND UP1, UPT, UR6, 0x3, UPT ;  /* 0x000000030600788c */ /* 0x000fc4000bf26070 */
[----:B------:R-:W-:Y:S01]  /*01d0*/  SHF.R.S32.HI R5, RZ, 0x1f, R4 ;  /* 0x0000001fff057819 */ /* 0x000fe20000011404 */
[----:B------:R-:W-:-:S08]  /*01e0*/  UMOV UR4, URZ ;  /* 0x000000ff00047c82 */ /* 0x000fd00008000000 */
.L_x_7:
[----:B------:R-:W0:Y:S01]  /*01f0*/  LDCU.64 UR12, c[0x0][0x398] ;  /* 0x00007300ff0c77ac */ /* 0x000e220008000a00 */
[----:B------:R-:W-:Y:S02]  /*0200*/  VIADD R7, R6, UR4 ;  /* 0x0000000406077c36 */ /* 0x000fe40008000000 */
[----:B------:R-:W-:Y:S01]  /*0210*/  IMAD.MOV.U32 R17, RZ, RZ, RZ ;  /* 0x000000ffff117224 */ /* 0x000fe200078e00ff */
[----:B------:R-:W1:Y:S01]  /*0220*/  LDCU UR6, c[0x0][0x3a0] ;  /* 0x00007400ff0677ac */ /* 0x000e620008000800 */
[----:B0-----:R-:W-:Y:S02]  /*0230*/  UISETP.GE.U32.AND UP2, UPT, UR12, 0x8, UPT ;  /* 0x000000080c00788c */ /* 0x001fe4000bf46070 */
[----:B------:R-:W-:Y:S01]  /*0240*/  UIMAD UR9, UR4, UR12, URZ ;  /* 0x0000000c040972a4 */ /* 0x000fe2000f8e02ff */
[----:B-1----:R-:W-:Y:S01]  /*0250*/  ISETP.GE.AND P0, PT, R7, UR6, PT ;  /* 0x0000000607007c0c */ /* 0x002fe2000bf06270 */
[----:B------:R-:W-:-:S03]  /*0260*/  UIADD3 UR4, UPT, UPT, UR4, 0x1, URZ ;  /* 0x0000000104047890 */ /* 0x000fc6000fffe0ff */
[C---:B------:R-:W-:Y:S01]  /*0270*/  ISETP.GT.AND P0, PT, R7.reuse, -0x1, !P0 ;  /* 0xffffffff0700780c */ /* 0x040fe20004704270 */
[----:B------:R-:W-:Y:S01]  /*0280*/  IMAD R7, R7, UR13, RZ ;  /* 0x0000000d07077c24 */ /* 0x000fe2000f8e02ff */
[----:B------:R-:W-:Y:S01]  /*0290*/  UISETP.NE.AND UP0, UPT, UR4, UR12, UPT ;  /* 0x0000000c0400728c */ /* 0x000fe2000bf05270 */
[----:B------:R-:W-:Y:S10]  /*02a0*/  BRA.U !UP2, `(.L_x_1) ;  /* 0x000000050a447547 */ /* 0x000ff4000b800000 */
[----:B------:R-:W0:Y:S01]  /*02b0*/  LDC.64 R10, c[0x0][0x380] ;  /* 0x0000e000ff0a7b82 */ /* 0x000e220000000a00 */
[----:B------:R-:W-:Y:S01]  /*02c0*/  SHF.R.S32.HI R18, RZ, 0x1f, R7 ;  /* 0x0000001fff127819 */ /* 0x000fe20000011407 */
[----:B------:R-:W-:Y:S01]  /*02d0*/  IMAD.MOV.U32 R19, RZ, RZ, RZ ;  /* 0x000000ffff137224 */ /* 0x000fe200078e00ff */
[----:B------:R-:W1:Y:S05]  /*02e0*/  LDCU UR6, c[0x0][0x39c] ;  /* 0x00007380ff0677ac */ /* 0x000e6a0008000800 */
[----:B------:R-:W2:Y:S02]  /*02f0*/  LDC.64 R8, c[0x0][0x388] ;  /* 0x0000e200ff087b82 */ /* 0x000ea40000000a00 */
.L_x_2:
[----:B------:R-:W-:Y:S01]  /*0300*/  IMAD.IADD R20, R4, 0x1, R19 ;  /* 0x0000000104147824 */ /* 0x000fe200078e0213 */
[----:B-1----:R-:W-:Y:S01]  /*0310*/  UMOV UR13, UR6 ;  /* 0x00000006000d7c82 */ /* 0x002fe20008000000 */
[----:B------:R-:W1:Y:S02]  /*0320*/  LDC.64 R12, c[0x0][0x380] ;  /* 0x0000e000ff0c7b82 */ /* 0x000e640000000a00 */
[C---:B------:R-:W-:Y:S01]  /*0330*/  VIADD R23, R20.reuse, 0x1 ;  /* 0x0000000114177836 */ /* 0x040fe20000000000 */
[----:B------:R-:W-:-:S04]  /*0340*/  ISETP.GE.AND P2, PT, R20, UR13, PT ;  /* 0x0000000d14007c0c */ /* 0x000fc8000bf46270 */
[----:B------:R-:W-:Y:S01]  /*0350*/  ISETP.GT.AND P2, PT, R20, -0x1, !P2 ;  /* 0xffffffff1400780c */ /* 0x000fe20005744270 */
[----:B------:R-:W3:Y:S03]  /*0360*/  LDC.64 R14, c[0x0][0x388] ;  /* 0x0000e200ff0e7b82 */ /* 0x000ee60000000a00 */
[----:B------:R-:W-:Y:S02]  /*0370*/  PLOP3.LUT P2, PT, P0, P2, PT, 0x80, 0x8 ;  /* 0x000000000008781c */ /* 0x000fe40000745070 */
[----:B------:R-:W-:-:S11]  /*0380*/  ISETP.GE.AND P6, PT, R23, UR13, PT ;  /* 0x0000000d17007c0c */ /* 0x000fd6000bfc6270 */
[----:B------:R-:W-:Y:S02]  /*0390*/  @P2 IMAD.IADD R17, R7, 0x1, R20 ;  /* 0x0000000107112824 */ /* 0x000fe400078e0214 */
[----:B------:R-:W-:Y:S02]  /*03a0*/  @P2 VIADD R21, R19, UR9 ;  /* 0x0000000913152c36 */ /* 0x000fe40008000000 */
[----:B-1----:R-:W-:-:S04]  /*03b0*/  @P2 IMAD.WIDE R12, R17, 0x4, R12 ;  /* 0x00000004110c2825 */ /* 0x002fc800078e020c */
[----:B---3--:R-:W-:Y:S02]  /*03c0*/  @P2 IMAD.WIDE.U32 R16, R21, 0x4, R14 ;  /* 0x0000000415102825 */ /* 0x008fe400078e000e */
[----:B------:R2:W3:Y:S01]  /*03d0*/  @P2 LDG.E R21, desc[UR10][R12.64] ;  /* 0x0000000a0c152981 */ /* 0x0004e2000c1e1900 */
[----:B------:R-:W-:Y:S02]  /*03e0*/  ISETP.GT.AND P6, PT, R23, -0x1, !P6 ;  /* 0xffffffff1700780c */ /* 0x000fe400077c4270 */
[--C-:B------:R-:W-:Y:S01]  /*03f0*/  SHF.R.S32.HI R14, RZ, 0x1f, R19.reuse ;  /* 0x0000001fff0e7819 */ /* 0x100fe20000011413 */
[----:B------:R-:W3:Y:S01]  /*0400*/  @P2 LDG.E R22, desc[UR10][R16.64] ;  /* 0x0000000a10162981 */ /* 0x000ee2000c1e1900 */
[----:B------:R-:W-:Y:S01]  /*0410*/  IADD3 R24, P4, PT, R19, UR9, RZ ;  /* 0x0000000913187c10 */ /* 0x000fe2000ff9e0ff */
[----:B------:R-:W-:Y:S01]  /*0420*/  VIADD R23, R20, 0x2 ;  /* 0x0000000214177836 */ /* 0x000fe20000000000 */
[----:B------:R-:W-:Y:S02]  /*0430*/  IADD3 R15, P1, P3, R7, R4, R19 ;  /* 0x00000004070f7210 */ /* 0x000fe40007b3e013 */
[----:B------:R-:W-:Y:S01]  /*0440*/  PLOP3.LUT P6, PT, P0, P6, PT, 0x80, 0x8 ;  /* 0x000000000008781c */ /* 0x000fe200007cd070 */
[--C-:B------:R-:W-:Y:S01]  /*0450*/  IMAD.X R25, RZ, RZ, R14.reuse, P4 ;  /* 0x000000ffff197224 */ /* 0x100fe200020e060e */
[----:B------:R-:W-:-:S02]  /*0460*/  IADD3.X R26, PT, PT, R18, R5, R14, P1, P3 ;  /* 0x00000005121a7210 */ /* 0x000fc40000fe640e */
[----:B0-----:R-:W-:Y:S02]  /*0470*/  LEA R14, P3, R15, R10, 0x2 ;  /* 0x0000000a0f0e7211 */ /* 0x001fe400078610ff */
[C---:B--2---:R-:W-:Y:S02]  /*0480*/  LEA R12, P4, R24.reuse, R8, 0x2 ;  /* 0x00000008180c7211 */ /* 0x044fe400078810ff */
[----:B------:R-:W-:Y:S02]  /*0490*/  ISETP.GE.AND P1, PT, R23, UR13, PT ;  /* 0x0000000d17007c0c */ /* 0x000fe4000bf26270 */
[----:B------:R-:W-:Y:S02]  /*04a0*/  LEA.HI.X R15, R15, R11, R26, 0x2, P3 ;  /* 0x0000000b0f0f7211 */ /* 0x000fe400018f141a */
[----:B------:R-:W-:Y:S02]  /*04b0*/  LEA.HI.X R13, R24, R9, R25, 0x2, P4 ;  /* 0x00000009180d7211 */ /* 0x000fe400020f1419 */
[----:B------:R-:W-:-:S02]  /*04c0*/  ISETP.GT.AND P1, PT, R23, -0x1, !P1 ;  /* 0xffffffff1700780c */ /* 0x000fc40004f24270 */
[----:B------:R-:W2:Y:S02]  /*04d0*/  @P6 LDG.E R23, desc[UR10][R14.64+0x4] ;  /* 0x0000040a0e176981 */ /* 0x000ea4000c1e1900 */
[----:B------:R-:W-:Y:S02]  /*04e0*/  PLOP3.LUT P1, PT, P0, P1, PT, 0x80, 0x8 ;  /* 0x000000000008781c */ /* 0x000fe40000723070 */
[----:B------:R-:W2:Y:S11]  /*04f0*/  @P6 LDG.E R24, desc[UR10][R12.64+0x4] ;  /* 0x0000040a0c186981 */ /* 0x000eb6000c1e1900 */
[----:B------:R-:W4:Y:S04]  /*0500*/  @P1 LDG.E R17, desc[UR10][R14.64+0x8] ;  /* 0x0000080a0e111981 */ /* 0x000f28000c1e1900 */
[----:B------:R-:W4:Y:S01]  /*0510*/  @P1 LDG.E R16, desc[UR10][R12.64+0x8] ;  /* 0x0000080a0c101981 */ /* 0x000f22000c1e1900 */
[----:B------:R-:W-:-:S02]  /*0520*/  VIADD R25, R20, 0x3 ;  /* 0x0000000314197836 */ /* 0x000fc40000000000 */
[----:B---3--:R-:W-:Y:S02]  /*0530*/  @P2 IMAD R0, R21, R22, R0 ;  /* 0x0000001615002224 */ /* 0x008fe400078e0200 */
[C---:B------:R-:W-:Y:S01]  /*0540*/  VIADD R21, R20.reuse, 0x4 ;  /* 0x0000000414157836 */ /* 0x040fe20000000000 */
[----:B------:R-:W-:Y:S01]  /*0550*/  ISETP.GE.AND P2, PT, R25, UR13, PT ;  /* 0x0000000d19007c0c */ /* 0x000fe2000bf46270 */
[----:B------:R-:W-:-:S03]  /*0560*/  VIADD R22, R20, 0x5 ;  /* 0x0000000514167836 */ /* 0x000fc60000000000 */
[----:B------:R-:W-:Y:S02]  /*0570*/  ISETP.GE.AND P4, PT, R21, UR13, PT ;  /* 0x0000000d15007c0c */ /* 0x000fe4000bf86270 */
[----:B------:R-:W-:Y:S02]  /*0580*/  ISETP.GT.AND P2, PT, R25, -0x1, !P2 ;  /* 0xffffffff1900780c */ /* 0x000fe40005744270 */
[----:B------:R-:W-:Y:S01]  /*0590*/  ISETP.GT.AND P4, PT, R21, -0x1, !P4 ;  /* 0xffffffff1500780c */ /* 0x000fe20006784270 */
[----:B------:R-:W-:Y:S01]  /*05a0*/  VIADD R21, R20, 0x6 ;  /* 0x0000000614157836 */ /* 0x000fe20000000000 */
[----:B------:R-:W-:Y:S02]  /*05b0*/  ISETP.GE.AND P3, PT, R22, UR13, PT ;  /* 0x0000000d16007c0c */ /* 0x000fe4000bf66270 */
[----:B------:R-:W-:Y:S01]  /*05c0*/  PLOP3.LUT P2, PT, P0, P2, PT, 0x80, 0x8 ;  /* 0x000000000008781c */ /* 0x000fe20000745070 */
[----:B------:R-:W-:Y:S01]  /*05d0*/  VIADD R20, R20, 0x7 ;  /* 0x0000000714147836 */ /* 0x000fe20000000000 */
[----:B------:R-:W-:-:S02]  /*05e0*/  ISETP.GE.AND P5, PT, R21, UR13, PT ;  /* 0x0000000d15007c0c */ /* 0x000fc4000bfa6270 */
[----:B------:R-:W-:Y:S02]  /*05f0*/  ISETP.GT.AND P3, PT, R22, -0x1, !P3 ;  /* 0xffffffff1600780c */ /* 0x000fe40005f64270 */
[----:B------:R-:W-:Y:S02]  /*0600*/  PLOP3.LUT P4, PT, P0, P4, PT, 0x80, 0x8 ;  /* 0x000000000008781c */ /* 0x000fe40000789070 */
[----:B------:R-:W-:Y:S01]  /*0610*/  ISETP.GT.AND P5, PT, R21, -0x1, !P5 ;  /* 0xffffffff1500780c */ /* 0x000fe20006fa4270 */
[----:B--2---:R-:W-:Y:S01]  /*0620*/  @P6 IMAD R0, R23, R24, R0 ;  /* 0x0000001817006224 */ /* 0x004fe200078e0200 */
[C---:B------:R-:W-:Y:S02]  /*0630*/  ISETP.GE.AND P6, PT, R20.reuse, UR13, PT ;  /* 0x0000000d14007c0c */ /* 0x040fe4000bfc6270 */
[----:B------:R-:W-:Y:S01]  /*0640*/  PLOP3.LUT P3, PT, P0, P3, PT, 0x80, 0x8 ;  /* 0x000000000008781c */ /* 0x000fe20000767070 */
[----:B------:R-:W2:Y:S01]  /*0650*/  @P2 LDG.E R21, desc[UR10][R14.64+0xc] ;  /* 0x00000c0a0e152981 */ /* 0x000ea2000c1e1900 */
[----:B------:R-:W-:-:S02]  /*0660*/  ISETP.GT.AND P6, PT, R20, -0x1, !P6 ;  /* 0xffffffff1400780c */ /* 0x000fc400077c4270 */
[----:B------:R-:W-:Y:S01]  /*0670*/  PLOP3.LUT P5, PT, P0, P5, PT, 0x80, 0x8 ;  /* 0x000000000008781c */ /* 0x000fe200007ab070 */
[----:B------:R-:W2:Y:S01]  /*0680*/  @P2 LDG.E R20, desc[UR10][R12.64+0xc] ;  /* 0x00000c0a0c142981 */ /* 0x000ea2000c1e1900 */
[----:B------:R-:W-:-:S03]  /*0690*/  PLOP3.LUT P6, PT, P0, P6, PT, 0x80, 0x8 ;  /* 0x000000000008781c */ /* 0x000fc600007cd070 */
[----:B------:R-:W3:Y:S04]  /*06a0*/  @P4 LDG.E R23, desc[UR10][R14.64+0x10] ;  /* 0x0000100a0e174981 */ /* 0x000ee8000c1e1900 */
[----:B------:R-:W3:Y:S01]  /*06b0*/  @P4 LDG.E R22, desc[UR10][R12.64+0x10] ;  /* 0x0000100a0c164981 */ /* 0x000ee2000c1e1900 */
[----:B----4-:R-:W-:-:S03]  /*06c0*/  @P1 IMAD R0, R17, R16, R0 ;  /* 0x0000001011001224 */ /* 0x010fc600078e0200 */
[----:B------:R-:W4:Y:S04]  /*06d0*/  @P3 LDG.E R17, desc[UR10][R14.64+0x14] ;  /* 0x0000140a0e113981 */ /* 0x000f28000c1e1900 */
[----:B------:R-:W4:Y:S04]  /*06e0*/  @P3 LDG.E R16, desc[UR10][R12.64+0x14] ;  /* 0x0000140a0c103981 */ /* 0x000f28000c1e1900 */
[----:B------:R-:W5:Y:S04]  /*06f0*/  @P5 LDG.E R25, desc[UR10][R14.64+0x18] ;  /* 0x0000180a0e195981 */ /* 0x000f68000c1e1900 */
[----:B------:R-:W5:Y:S04]  /*0700*/  @P5 LDG.E R24, desc[UR10][R12.64+0x18] ;  /* 0x0000180a0c185981 */ /* 0x000f68000c1e1900 */
[----:B------:R-:W5:Y:S04]  /*0710*/  @P6 LDG.E R27, desc[UR10][R14.64+0x1c] ;  /* 0x00001c0a0e1b6981 */ /* 0x000f68000c1e1900 */
[----:B------:R-:W5:Y:S01]  /*0720*/  @P6 LDG.E R26, desc[UR10][R12.64+0x1c] ;  /* 0x00001c0a0c1a6981 */ /* 0x000f62000c1e1900 */
[----:B------:R-:W-:-:S05]  /*0730*/  VIADD R19, R19, 0x8 ;  /* 0x0000000813137836 */ /* 0x000fca0000000000 */
[----:B------:R-:W-:Y:S01]  /*0740*/  ISETP.NE.AND P1, PT, R19, UR5, PT ;  /* 0x0000000513007c0c */ /* 0x000fe2000bf25270 */
[----:B--2---:R-:W-:-:S04]  /*0750*/  @P2 IMAD R0, R21, R20, R0 ;  /* 0x0000001415002224 */ /* 0x004fc800078e0200 */
[----:B---3--:R-:W-:-:S04]  /*0760*/  @P4 IMAD R0, R23, R22, R0 ;  /* 0x0000001617004224 */ /* 0x008fc800078e0200 */
[----:B----4-:R-:W-:-:S04]  /*0770*/  @P3 IMAD R0, R17, R16, R0 ;  /* 0x0000001011003224 */ /* 0x010fc800078e0200 */
[----:B-----5:R-:W-:-:S04]  /*0780*/  @P5 IMAD R0, R25, R24, R0 ;  /* 0x0000001819005224 */ /* 0x020fc800078e0200 */
[----:B------:R-:W-:Y:S01]  /*0790*/  @P6 IMAD R0, R27, R26, R0 ;  /* 0x0000001a1b006224 */ /* 0x000fe200078e0200 */
[----:B------:R-:W-:Y:S06]  /*07a0*/  @P1 BRA `(.L_x_2) ;  /* 0xfffffff800d41947 */ /* 0x000fec000383ffff */
[----:B------:R-:W-:-:S07]  /*07b0*/  IMAD.U32 R17, RZ, RZ, UR5 ;  /* 0x00000005ff117e24 */ /* 0x000fce000f8e00ff */
.L_x_1:
[----:B------:R-:W-:-:S09]  /*07c0*/  UISETP.NE.AND UP2, UPT, UR7, URZ, UPT ;  /* 0x000000ff0700728c */ /* 0x000fd2000bf45270 */
[----:B------:R-:W-:Y:S05]  /*07d0*/  BRA.U !UP2, `(.L_x_3) ;  /* 0x000000050a9c7547 */ /* 0x000fea000b800000 */
[----:B------:R-:W-:Y:S01]  /*07e0*/  UISETP.NE.AND UP2, UPT, UR8, URZ, UPT ;  /* 0x000000ff0800728c */ /* 0x000fe2000bf45270 */
[----:B------:R-:W-:Y:S10]  /*07f0*/  BRA.U !UP1, `(.L_x_4) ;  /* 0x0000000109b87547 */ /* 0x000ff4000b800000 */
[----:B------:R-:W-:Y:S01]  /*0800*/  IMAD.IADD R16, R4, 0x1, R17 ;  /* 0x0000000104107824 */ /* 0x000fe200078e0211 */
[----:B------:R-:W0:Y:S01]  /*0810*/  LDC.64 R10, c[0x0][0x380] ;  /* 0x0000e000ff0a7b82 */ /* 0x000e220000000a00 */
[----:B------:R-:W-:Y:S02]  /*0820*/  SHF.R.S32.HI R20, RZ, 0x1f, R7 ;  /* 0x0000001fff147819 */ /* 0x000fe40000011407 */
[C---:B------:R-:W-:Y:S01]  /*0830*/  VIADD R18, R16.reuse, 0x1 ;  /* 0x0000000110127836 */ /* 0x040fe20000000000 */
[C---:B------:R-:W-:Y:S01]  /*0840*/  ISETP.GE.AND P1, PT, R16.reuse, UR13, PT ;  /* 0x0000000d10007c0c */ /* 0x040fe2000bf26270 */
[C---:B------:R-:W-:Y:S02]  /*0850*/  VIADD R21, R16.reuse, 0x2 ;  /* 0x0000000210157836 */ /* 0x040fe40000000000 */
[C---:B------:R-:W-:Y:S01]  /*0860*/  VIADD R22, R16.reuse, 0x3 ;  /* 0x0000000310167836 */ /* 0x040fe20000000000 */
[----:B------:R-:W1:Y:S01]  /*0870*/  LDC.64 R8, c[0x0][0x380] ;  /* 0x0000e000ff087b82 */ /* 0x000e620000000a00 */
[----:B------:R-:W-:-:S02]  /*0880*/  ISETP.GT.AND P1, PT, R16, -0x1, !P1 ;  /* 0xffffffff1000780c */ /* 0x000fc40004f24270 */
[C---:B------:R-:W-:Y:S02]  /*0890*/  ISETP.GE.AND P4, PT, R18.reuse, UR13, PT ;  /* 0x0000000d12007c0c */ /* 0x040fe4000bf86270 */
[----:B------:R-:W-:Y:S02]  /*08a0*/  PLOP3.LUT P1, PT, P0, P1, PT, 0x80, 0x8 ;  /* 0x000000000008781c */ /* 0x000fe40000723070 */
[----:B------:R-:W-:Y:S01]  /*08b0*/  ISETP.GT.AND P4, PT, R18, -0x1, !P4 ;  /* 0xffffffff1200780c */ /* 0x000fe20006784270 */
[----:B------:R-:W2:Y:S01]  /*08c0*/  LDC.64 R14, c[0x0][0x388] ;  /* 0x0000e200ff0e7b82 */ /* 0x000ea20000000a00 */
[----:B------:R-:W-:Y:S02]  /*08d0*/  IADD3 R18, P5, P6, R7, R4, R17 ;  /* 0x0000000407127210 */ /* 0x000fe40007ebe011 */
[----:B------:R-:W-:Y:S02]  /*08e0*/  ISETP.GE.AND P2, PT, R21, UR13, PT ;  /* 0x0000000d15007c0c */ /* 0x000fe4000bf46270 */
[----:B------:R-:W-:-:S02]  /*08f0*/  IADD3.X R20, PT, PT, R20, R5, RZ, P5, P6 ;  /* 0x0000000514147210 */ /* 0x000fc40002fec4ff */
[C---:B------:R-:W-:Y:S01]  /*0900*/  ISETP.GE.AND P3, PT, R22.reuse, UR13, PT ;  /* 0x0000000d16007c0c */ /* 0x040fe2000bf66270 */
[----:B------:R-:W3:Y:S01]  /*0910*/  LDC.64 R12, c[0x0][0x388] ;  /* 0x0000e200ff0c7b82 */ /* 0x000ee20000000a00 */
[----:B------:R-:W-:Y:S01]  /*0920*/  ISETP.GT.AND P2, PT, R21, -0x1, !P2 ;  /* 0xffffffff1500780c */ /* 0x000fe20005744270 */
[----:B------:R-:W-:Y:S01]  /*0930*/  @P1 IMAD.IADD R19, R7, 0x1, R16 ;  /* 0x0000000107131824 */ /* 0x000fe200078e0210 */
[----:B------:R-:W-:Y:S02]  /*0940*/  IADD3 R16, P5, PT, R17, UR9, RZ ;  /* 0x0000000911107c10 */ /* 0x000fe4000ffbe0ff */
[----:B------:R-:W-:Y:S01]  /*0950*/  PLOP3.LUT P4, PT, P0, P4, PT, 0x80, 0x8 ;  /* 0x000000000008781c */ /* 0x000fe20000789070 */
[----:B0-----:R-:W-:Y:S01]  /*0960*/  @P1 IMAD.WIDE R10, R19, 0x4, R10 ;  /* 0x00000004130a1825 */ /* 0x001fe200078e020a */
[----:B------:R-:W-:Y:S02]  /*0970*/  ISETP.GT.AND P3, PT, R22, -0x1, !P3 ;  /* 0xffffffff1600780c */ /* 0x000fe40005f64270 */
[C---:B-1----:R-:W-:Y:S01]  /*0980*/  LEA R8, P6, R18.reuse, R8, 0x2 ;  /* 0x0000000812087211 */ /* 0x042fe200078c10ff */
[----:B------:R-:W-:Y:S01]  /*0990*/  @P1 VIADD R19, R17, UR9 ;  /* 0x0000000911131c36 */ /* 0x000fe20008000000 */
[----:B------:R-:W-:Y:S01]  /*09a0*/  PLOP3.LUT P2, PT, P0, P2, PT, 0x80, 0x8 ;  /* 0x000000000008781c */ /* 0x000fe20000745070 */
[----:B------:R-:W4:Y:S01]  /*09b0*/  @P1 LDG.E R11, desc[UR10][R10.64] ;  /* 0x0000000a0a0b1981 */ /* 0x000f22000c1e1900 */
[----:B------:R-:W-:Y:S01]  /*09c0*/  LEA.HI.X R9, R18, R9, R20, 0x2, P6 ;  /* 0x0000000912097211 */ /* 0x000fe200030f1414 */
[----:B------:R-:W-:Y:S01]  /*09d0*/  IMAD.X R18, RZ, RZ, RZ, P5 ;  /* 0x000000ffff127224 */ /* 0x000fe200028e06ff */
[----:B------:R-:W-:Y:S01]  /*09e0*/  PLOP3.LUT P3, PT, P0, P3, PT, 0x80, 0x8 ;  /* 0x000000000008781c */ /* 0x000fe20000767070 */
[----:B--2---:R-:W-:-:S02]  /*09f0*/  @P1 IMAD.WIDE.U32 R14, R19, 0x4, R14 ;  /* 0x00000004130e1825 */ /* 0x004fc400078e000e */
[----:B------:R-:W2:Y:S04]  /*0a00*/  @P4 LDG.E R19, desc[UR10][R8.64+0x4] ;  /* 0x0000040a08134981 */ /* 0x000ea8000c1e1900 */
[----:B------:R-:W4:Y:S01]  /*0a10*/  @P1 LDG.E R14, desc[UR10][R14.64] ;  /* 0x0000000a0e0e1981 */ /* 0x000f22000c1e1900 */
[----:B---3--:R-:W-:-:S03]  /*0a20*/  LEA R12, P5, R16, R12, 0x2 ;  /* 0x0000000c100c7211 */ /* 0x008fc600078a10ff */
[----:B------:R-:W3:Y:S01]  /*0a30*/  @P2 LDG.E R21, desc[UR10][R8.64+0x8] ;  /* 0x0000080a08152981 */ /* 0x000ee2000c1e1900 */
[----:B------:R-:W-:-:S03]  /*0a40*/  LEA.HI.X R13, R16, R13, R18, 0x2, P5 ;  /* 0x0000000d100d7211 */ /* 0x000fc600028f1412 */
[----:B------:R-:W5:Y:S04]  /*0a50*/  @P3 LDG.E R23, desc[UR10][R8.64+0xc] ;  /* 0x00000c0a08173981 */ /* 0x000f68000c1e1900 */
[----:B------:R-:W2:Y:S04]  /*0a60*/  @P4 LDG.E R16, desc[UR10][R12.64+0x4] ;  /* 0x0000040a0c104981 */ /* 0x000ea8000c1e1900 */
[----:B------:R-:W3:Y:S04]  /*0a70*/  @P2 LDG.E R18, desc[UR10][R12.64+0x8] ;  /* 0x0000080a0c122981 */ /* 0x000ee8000c1e1900 */
[----:B------:R-:W5:Y:S01]  /*0a80*/  @P3 LDG.E R20, desc[UR10][R12.64+0xc] ;  /* 0x00000c0a0c143981 */ /* 0x000f62000c1e1900 */
[----:B------:R-:W-:-:S02]  /*0a90*/  VIADD R17, R17, 0x4 ;  /* 0x0000000411117836 */ /* 0x000fc40000000000 */
[----:B----4-:R-:W-:-:S04]  /*0aa0*/  @P1 IMAD R0, R11, R14, R0 ;  /* 0x0000000e0b001224 */ /* 0x010fc800078e0200 */
[----:B--2---:R-:W-:-:S04]  /*0ab0*/  @P4 IMAD R0, R19, R16, R0 ;  /* 0x0000001013004224 */ /* 0x004fc800078e0200 */
[----:B---3--:R-:W-:-:S04]  /*0ac0*/  @P2 IMAD R0, R21, R18, R0 ;  /* 0x0000001215002224 */ /* 0x008fc800078e0200 */
[----:B-----5:R-:W-:-:S07]  /*0ad0*/  @P3 IMAD R0, R23, R20, R0 ;  /* 0x0000001417003224 */ /* 0x020fce00078e0200 */
.L_x_4:
[----:B------:R-:W-:Y:S05]  /*0ae0*/  BRA.U !UP2, `(.L_x_3) ;  /* 0x000000010ad87547 */ /* 0x000fea000b800000 */
[----:B------:R-:W0:Y:S01]  /*0af0*/  LDCU UR6, c[0x0][0x398] ;  /* 0x00007300ff0677ac */ /* 0x000e220008000800 */
[----:B------:R-:W-:Y:S02]  /*0b00*/  UISETP.NE.AND UP2, UPT, UR8, 0x1, UPT ;  /* 0x000000010800788c */ /* 0x000fe4000bf45270 */
[----:B0-----:R-:W-:-:S07]  /*0b10*/  ULOP3.LUT UP3, URZ, UR6, 0x1, URZ, 0xc0, !UPT ;  /* 0x0000000106ff7892 */ /* 0x001fce000f86c0ff */
[----:B------:R-:W-:Y:S05]  /*0b20*/  BRA.U !UP2, `(.L_x_5) ;  /* 0x000000010a847547 */ /* 0x000fea000b800000 */
[----:B------:R-:W-:Y:S01]  /*0b30*/  IMAD.IADD R22, R4, 0x1, R17 ;  /* 0x0000000104167824 */ /* 0x000fe200078e0211 */
[----:B------:R-:W0:Y:S03]  /*0b40*/  LDC.64 R12, c[0x0][0x380] ;  /* 0x0000e000ff0c7b82 */ /* 0x000e260000000a00 */
[C---:B------:R-:W-:Y:S01]  /*0b50*/  VIADD R8, R22.reuse, 0x1 ;  /* 0x0000000116087836 */ /* 0x040fe20000000000 */
[----:B------:R-:W-:-:S04]  /*0b60*/  ISETP.GE.AND P2, PT, R22, UR13, PT ;  /* 0x0000000d16007c0c */ /* 0x000fc8000bf46270 */
[----:B------:R-:W-:Y:S01]  /*0b70*/  ISETP.GE.AND P1, PT, R8, UR13, PT ;  /* 0x0000000d08007c0c */ /* 0x000fe2000bf26270 */
[----:B------:R-:W1:Y:S01]  /*0b80*/  LDC.64 R14, c[0x0][0x388] ;  /* 0x0000e200ff0e7b82 */ /* 0x000e620000000a00 */
[----:B------:R-:W-:Y:S02]  /*0b90*/  ISETP.GT.AND P2, PT, R22, -0x1, !P2 ;  /* 0xffffffff1600780c */ /* 0x000fe40005744270 */
[----:B------:R-:W-:Y:S02]  /*0ba0*/  ISETP.GT.AND P1, PT, R8, -0x1, !P1 ;  /* 0xffffffff0800780c */ /* 0x000fe40004f24270 */
[----:B------:R-:W-:Y:S02]  /*0bb0*/  PLOP3.LUT P2, PT, P0, P2, PT, 0x80, 0x8 ;  /* 0x000000000008781c */ /* 0x000fe40000745070 */
[----:B------:R-:W-:Y:S01]  /*0bc0*/  PLOP3.LUT P1, PT, P0, P1, PT, 0x80, 0x8 ;  /* 0x000000000008781c */ /* 0x000fe20000723070 */
[----:B------:R-:W2:Y:S08]  /*0bd0*/  LDC.64 R8, c[0x0][0x380] ;  /* 0x0000e000ff087b82 */ /* 0x000eb00000000a00 */
[----:B------:R-:W3:Y:S02]  /*0be0*/  LDC.64 R10, c[0x0][0x388] ;  /* 0x0000e200ff0a7b82 */ /* 0x000ee40000000a00 */
[----:B------:R-:W-:-:S02]  /*0bf0*/  @P2 IMAD.IADD R23, R7, 0x1, R22 ;  /* 0x0000000107172824 */ /* 0x000fc400078e0216 */
[----:B------:R-:W-:Y:S01]  /*0c00*/  @P1 SHF.R.S32.HI R19, RZ, 0x1f, R7 ;  /* 0x0000001fff131819 */ /* 0x000fe20000011407 */
[----:B------:R-:W-:Y:S01]  /*0c10*/  @P2 VIADD R21, R17, UR9 ;  /* 0x0000000911152c36 */ /* 0x000fe20008000000 */
[----:B------:R-:W-:Y:S01]  /*0c20*/  @P1 SHF.R.S32.HI R20, RZ, 0x1f, R17 ;  /* 0x0000001fff141819 */ /* 0x000fe20000011411 */
[----:B0-----:R-:W-:Y:S01]  /*0c30*/  @P2 IMAD.WIDE R12, R23, 0x4, R12 ;  /* 0x00000004170c2825 */ /* 0x001fe200078e020c */
[----:B------:R-:W-:Y:S02]  /*0c40*/  @P1 IADD3 R16, P3, P4, R7, R4, R17 ;  /* 0x0000000407101210 */ /* 0x000fe40007c7e011 */
[----:B------:R-:W-:Y:S01]  /*0c50*/  @P1 IADD3 R18, P5, PT, R17, UR9, RZ ;  /* 0x0000000911121c10 */ /* 0x000fe2000ffbe0ff */
[----:B-1----:R-:W-:Y:S01]  /*0c60*/  @P2 IMAD.WIDE.U32 R14, R21, 0x4, R14 ;  /* 0x00000004150e2825 */ /* 0x002fe200078e000e */
[--C-:B------:R-:W-:Y:S01]  /*0c70*/  @P1 IADD3.X R19, PT, PT, R19, R5, R20.reuse, P3, P4 ;  /* 0x0000000513131210 */ /* 0x100fe20001fe8414 */
[----:B------:R-:W4:Y:S02]  /*0c80*/  @P2 LDG.E R13, desc[UR10][R12.64] ;  /* 0x0000000a0c0d2981 */ /* 0x000f24000c1e1900 */
[----:B------:R-:W-:Y:S01]  /*0c90*/  @P1 IMAD.X R20, RZ, RZ, R20, P5 ;  /* 0x000000ffff141224 */ /* 0x000fe200028e0614 */
[C---:B--2---:R-:W-:Y:S01]  /*0ca0*/  @P1 LEA R8, P3, R16.reuse, R8, 0x2 ;  /* 0x0000000810081211 */ /* 0x044fe200078610ff */
[----:B------:R-:W4:Y:S03]  /*0cb0*/  @P2 LDG.E R14, desc[UR10][R14.64] ;  /* 0x0000000a0e0e2981 */ /* 0x000f26000c1e1900 */
[----:B------:R-:W-:-:S02]  /*0cc0*/  @P1 LEA.HI.X R9, R16, R9, R19, 0x2, P3 ;  /* 0x0000000910091211 */ /* 0x000fc400018f1413 */
[----:B---3--:R-:W-:-:S04]  /*0cd0*/  @P1 LEA R10, P4, R18, R10, 0x2 ;  /* 0x0000000a120a1211 */ /* 0x008fc800078810ff */
[----:B------:R-:W2:Y:S01]  /*0ce0*/  @P1 LDG.E R9, desc[UR10][R8.64+0x4] ;  /* 0x0000040a08091981 */ /* 0x000ea2000c1e1900 */
[----:B------:R-:W-:-:S05]  /*0cf0*/  @P1 LEA.HI.X R11, R18, R11, R20, 0x2, P4 ;  /* 0x0000000b120b1211 */ /* 0x000fca00020f1414 */
[----:B------:R-:W2:Y:S01]  /*0d00*/  @P1 LDG.E R10, desc[UR10][R10.64+0x4] ;  /* 0x0000040a0a0a1981 */ /* 0x000ea2000c1e1900 */
[----:B------:R-:W-:Y:S02]  /*0d10*/  VIADD R17, R17, 0x2 ;  /* 0x0000000211117836 */ /* 0x000fe40000000000 */
[----:B----4-:R-:W-:-:S04]  /*0d20*/  @P2 IMAD R0, R14, R13, R0 ;  /* 0x0000000d0e002224 */ /* 0x010fc800078e0200 */
[----:B--2---:R-:W-:-:S07]  /*0d30*/  @P1 IMAD R0, R9, R10, R0 ;  /* 0x0000000a09001224 */ /* 0x004fce00078e0200 */
.L_x_5:
[----:B------:R-:W-:Y:S05]  /*0d40*/  BRA.U !UP3, `(.L_x_3) ;  /* 0x000000010b407547 */ /* 0x000fea000b800000 */
[----:B------:R-:W-:Y:S01]  /*0d50*/  IMAD.IADD R12, R4, 0x1, R17 ;  /* 0x00000001040c7824 */ /* 0x000fe200078e0211 */
[----:B------:R-:W-:Y:S04]  /*0d60*/  BSSY.RECONVERGENT B0, `(.L_x_3) ;  /* 0x000000e000007945 */ /* 0x000fe80003800200 */
[----:B------:R-:W-:-:S04]  /*0d70*/  ISETP.GE.AND P1, PT, R12, UR13, PT ;  /* 0x0000000d0c007c0c */ /* 0x000fc8000bf26270 */
[----:B------:R-:W-:-:S04]  /*0d80*/  ISETP.GT.AND P1, PT, R12, -0x1, !P1 ;  /* 0xffffffff0c00780c */ /* 0x000fc80004f24270 */
[----:B------:R-:W-:-:S13]  /*0d90*/  PLOP3.LUT P1, PT, P0, P1, PT, 0x80, 0x8 ;  /* 0x000000000008781c */ /* 0x000fda0000723070 */
[----:B------:R-:W-:Y:S05]  /*0da0*/  @!P1 BRA `(.L_x_6) ;  /* 0x0000000000249947 */ /* 0x000fea0003800000 */
[----:B------:R-:W0:Y:S01]  /*0db0*/  LDC.64 R8, c[0x0][0x380] ;  /* 0x0000e000ff087b82 */ /* 0x000e220000000a00 */
[----:B------:R-:W-:Y:S02]  /*0dc0*/  IMAD.IADD R7, R7, 0x1, R12 ;  /* 0x0000000107077824 */ /* 0x000fe400078e020c */
[----:B------:R-:W-:-:S05]  /*0dd0*/  VIADD R17, R17, UR9 ;  /* 0x0000000911117c36 */ /* 0x000fca0008000000 */
[----:B------:R-:W1:Y:S01]  /*0de0*/  LDC.64 R10, c[0x0][0x388] ;  /* 0x0000e200ff0a7b82 */ /* 0x000e620000000a00 */
[----:B0-----:R-:W-:-:S06]  /*0df0*/  IMAD.WIDE R8, R7, 0x4, R8 ;  /* 0x0000000407087825 */ /* 0x001fcc00078e0208 */
[----:B------:R-:W2:Y:S01]  /*0e00*/  LDG.E R9, desc[UR10][R8.64] ;  /* 0x0000000a08097981 */ /* 0x000ea2000c1e1900 */
[----:B-1----:R-:W-:-:S06]  /*0e10*/  IMAD.WIDE.U32 R10, R17, 0x4, R10 ;  /* 0x00000004110a7825 */ /* 0x002fcc00078e000a */
[----:B------:R-:W2:Y:S02]  /*0e20*/  LDG.E R10, desc[UR10][R10.64] ;  /* 0x0000000a0a0a7981 */ /* 0x000ea4000c1e1900 */
[----:B--2---:R-:W-:-:S07]  /*0e30*/  IMAD R0, R9, R10, R0 ;  /* 0x0000000a09007224 */ /* 0x004fce00078e0200 */
.L_x_6:
[----:B------:R-:W-:Y:S05]  /*0e40*/  BSYNC.RECONVERGENT B0 ;  /* 0x0000000000007941 */ /* 0x000fea0003800200 */
.L_x_3:
[----:B------:R-:W-:Y:S05]  /*0e50*/  BRA.U UP0, `(.L_x_7) ;  /* 0xfffffff100e47547 */ /* 0x000fea000b83ffff */
.L_x_0:
[----:B------:R-:W0:Y:S01]  /*0e60*/  LDC.64 R4, c[0x0][0x390] ;  /* 0x0000e400ff047b82 */ /* 0x000e220000000a00 */
[----:B------:R-:W-:-:S04]  /*0e70*/  IMAD R3, R2, UR13, R3 ;  /* 0x0000000d02037c24 */ /* 0x000fc8000f8e0203 */
[----:B0-----:R-:W-:-:S05]  /*0e80*/  IMAD.WIDE R2, R3, 0x4, R4 ;  /* 0x0000000403027825 */ /* 0x001fca00078e0204 */
[----:B------:R-:W-:Y:S01]  /*0e90*/  STG.E desc[UR10][R2.64], R0 ;  /* 0x0000000002007986 */ /* 0x000fe2000c10190a */
[----:B------:R-:W-:Y:S05]  /*0ea0*/  EXIT ;  /* 0x000000000000794d */ /* 0x000fea0003800000 */
.L_x_8:
[----:B------:R-:W-:-:S00]  /*0eb0*/  BRA `(.L_x_8) ;  /* 0xfffffffc00fc7947 */ /* 0x000fc0000383ffff */
[----:B------:R-:W-:-:S00]  /*0ec0*/  NOP ;  /* 0x0000000000007918 */ /* 0x000fc00000000000 */
        /* <DEDUP_REMOVED lines=11> */
.L_x_9:


//--------------------- .nv.shared.reserved.0     --------------------------
	.section	.nv.shared.reserved.0,"aw",@nobits
	.weak		__nv_reservedSMEM_offset_0_alias
	.size		__nv_reservedSMEM_offset_0_alias, 0, 64
	.other		__nv_reservedSMEM_offset_0_alias,@"STO_CUDA_RESERVED_SHARED STV_DEFAULT"
__nv_reservedSMEM_offset_0_alias:
	.zero		0
	.zero		64


//--------------------- .nv.constant0._Z27convolution_2D_basic_kernelPiS_S_iii --------------------------
	.section	.nv.constant0._Z27convolution_2D_basic_kernelPiS_S_iii,"a",@progbits
	.sectionflags	@""
	.align	4
.nv.constant0._Z27convolution_2D_basic_kernelPiS_S_iii:
	.zero		932


//--------------------- SYMBOLS --------------------------

	.type		.nv.reservedSmem.offset0,@object
	.size		.nv.reservedSmem.offset0,0x4
